//
// Generated by NVIDIA NVVM Compiler
//
// Compiler Build ID: CL-36424714
// Cuda compilation tools, release 13.0, V13.0.88
// Based on NVVM 20.0.0
//

.version 9.0
.target sm_100
.address_size 64

	// .globl	_Z4pAddPiS_S_

.visible .entry _Z4pAddPiS_S_(
	.param .u64 .ptr .align 1 _Z4pAddPiS_S__param_0,
	.param .u64 .ptr .align 1 _Z4pAddPiS_S__param_1,
	.param .u64 .ptr .align 1 _Z4pAddPiS_S__param_2
)
{
	.reg .pred 	%p<2>;
	.reg .b32 	%r<5>;
	.reg .b64 	%rd<11>;

	ld.param.u64 	%rd1, [_Z4pAddPiS_S__param_0];
	ld.param.u64 	%rd2, [_Z4pAddPiS_S__param_1];
	ld.param.u64 	%rd3, [_Z4pAddPiS_S__param_2];
	mov.u32 	%r1, %ctaid.x;
	setp.gt.u32 	%p1, %r1, 9;
	@%p1 bra 	$L__BB0_2;
	cvta.to.global.u64 	%rd4, %rd1;
	cvta.to.global.u64 	%rd5, %rd2;
	cvta.to.global.u64 	%rd6, %rd3;
	mul.wide.u32 	%rd7, %r1, 4;
	add.s64 	%rd8, %rd4, %rd7;
	ld.global.u32 	%r2, [%rd8];
	add.s64 	%rd9, %rd5, %rd7;
	ld.global.u32 	%r3, [%rd9];
	add.s32 	%r4, %r3, %r2;
	add.s64 	%rd10, %rd6, %rd7;
	st.global.u32 	[%rd10], %r4;
$L__BB0_2:
	ret;

}


// ===== COMPILED SASS (sm_100) =====

	.target	sm_100

	.elftype	@"ET_EXEC"


//--------------------- .note.nv.tkinfo           --------------------------
	.section	.note.nv.tkinfo,"",@"SHT_NOTE"
	.sectionflags	@"SHF_NOTE_NV_TKINFO"
	.tkinfo
        /*0018*/ 	.word	0x00000002
        /*0030*/ 	.string	""
        /*0030*/ 	.string	"ptxas"
        /*0030*/ 	.string	"Cuda compilation tools, release 13.0, V13.0.88"
        /*0030*/ 	.string	"Build cuda_13.0.r13.0/compiler.36424714_0"
        /*0030*/ 	.string	"-arch sm_100 -m 64 "



//--------------------- .note.nv.cuinfo           --------------------------
	.section	.note.nv.cuinfo,"",@"SHT_NOTE"
	.sectionflags	@"SHF_NOTE_NV_CUINFO"
        /*0018*/ 	.short	0x0002
        /*001a*/ 	.short	0x0064
        /*001c*/ 	.short	0x0082
	.zero		2


//--------------------- .nv.info                  --------------------------
	.section	.nv.info,"",@"SHT_CUDA_INFO"
	.align	4


	//----- nvinfo : EIATTR_REGCOUNT
	.align		4
        /*0000*/ 	.byte	0x04, 0x2f
        /*0002*/ 	.short	(.L_1 - .L_0)
	.align		4
.L_0:
        /*0004*/ 	.word	index@(_Z4pAddPiS_S_)
        /*0008*/ 	.word	0x0000000c


	//----- nvinfo : EIATTR_FRAME_SIZE
	.align		4
.L_1:
        /*000c*/ 	.byte	0x04, 0x11
        /*000e*/ 	.short	(.L_3 - .L_2)
	.align		4
.L_2:
        /*0010*/ 	.word	index@(_Z4pAddPiS_S_)
        /*0014*/ 	.word	0x00000000


	//----- nvinfo : EIATTR_MIN_STACK_SIZE
	.align		4
.L_3:
        /*0018*/ 	.byte	0x04, 0x12
        /*001a*/ 	.short	(.L_5 - .L_4)
	.align		4
.L_4:
        /*001c*/ 	.word	index@(_Z4pAddPiS_S_)
        /*0020*/ 	.word	0x00000000
.L_5:


//--------------------- .nv.compat                --------------------------
	.section	.nv.compat,"",@"SHT_CUDA_COMPAT_INFO"
	.align	4
        /*0000*/ 	.byte	0x02, 0x09, 0x00, 0x00, 0x02, 0x02, 0x01, 0x00, 0x02, 0x05, 0x05, 0x00, 0x03, 0x07, 0x01, 0x01
        /*0010*/ 	.byte	0x02, 0x03, 0x00, 0x00, 0x02, 0x06, 0x01, 0x00, 0x04, 0x0b, 0x08, 0x00, 0x09, 0x00, 0x00, 0x00
        /*0020*/ 	.byte	0x00, 0x00, 0x00, 0x00


//--------------------- .nv.info._Z4pAddPiS_S_    --------------------------
	.section	.nv.info._Z4pAddPiS_S_,"",@"SHT_CUDA_INFO"
	.sectionflags	@""
	.align	4


	//----- nvinfo : EIATTR_CUDA_API_VERSION
	.align		4
        /*0000*/ 	.byte	0x04, 0x37
        /*0002*/ 	.short	(.L_7 - .L_6)
.L_6:
        /*0004*/ 	.word	0x00000082


	//----- nvinfo : EIATTR_KPARAM_INFO
	.align		4
.L_7:
        /*0008*/ 	.byte	0x04, 0x17
        /*000a*/ 	.short	(.L_9 - .L_8)
.L_8:
        /*000c*/ 	.word	0x00000000
        /*0010*/ 	.short	0x0002
        /*0012*/ 	.short	0x0010
        /*0014*/ 	.byte	0x00, 0xf5, 0x21, 0x00


	//----- nvinfo : EIATTR_KPARAM_INFO
	.align		4
.L_9:
        /*0018*/ 	.byte	0x04, 0x17
        /*001a*/ 	.short	(.L_11 - .L_10)
.L_10:
        /*001c*/ 	.word	0x00000000
        /*0020*/ 	.short	0x0001
        /*0022*/ 	.short	0x0008
        /*0024*/ 	.byte	0x00, 0xf5, 0x21, 0x00


	//----- nvinfo : EIATTR_KPARAM_INFO
	.align		4
.L_11:
        /*0028*/ 	.byte	0x04, 0x17
        /*002a*/ 	.short	(.L_13 - .L_12)
.L_12:
        /*002c*/ 	.word	0x00000000
        /*0030*/ 	.short	0x0000
        /*0032*/ 	.short	0x0000
        /*0034*/ 	.byte	0x00, 0xf5, 0x21, 0x00


	//----- nvinfo : EIATTR_SPARSE_MMA_MASK
	.align		4
.L_13:
        /*0038*/ 	.byte	0x03, 0x50
        /*003a*/ 	.short	0x0000


	//----- nvinfo : EIATTR_MAXREG_COUNT
	.align		4
        /*003c*/ 	.byte	0x03, 0x1b
        /*003e*/ 	.short	0x00ff


	//----- nvinfo : EIATTR_MERCURY_ISA_VERSION
	.align		4
        /*0040*/ 	.byte	0x03, 0x5f
        /*0042*/ 	.short	0x0101


	//----- nvinfo : EIATTR_VRC_CTA_INIT_COUNT
	.align		4
        /*0044*/ 	.byte	0x02, 0x4a
	.zero		1
	.zero		1


	//----- nvinfo : EIATTR_EXIT_INSTR_OFFSETS
	.align		4
        /*0048*/ 	.byte	0x04, 0x1c
        /*004a*/ 	.short	(.L_15 - .L_14)


	//   ....[0]....
.L_14:
        /*004c*/ 	.word	0x00000030


	//   ....[1]....
        /*0050*/ 	.word	0x000000f0


	//----- nvinfo : EIATTR_CBANK_PARAM_SIZE
	.align		4
.L_15:
        /*0054*/ 	.byte	0x03, 0x19
        /*0056*/ 	.short	0x0018


	//----- nvinfo : EIATTR_PARAM_CBANK
	.align		4
        /*0058*/ 	.byte	0x04, 0x0a
        /*005a*/ 	.short	(.L_17 - .L_16)
	.align		4
.L_16:
        /*005c*/ 	.word	index@(.nv.constant0._Z4pAddPiS_S_)
        /*0060*/ 	.short	0x0380
        /*0062*/ 	.short	0x0018


	//----- nvinfo : EIATTR_SW_WAR
	.align		4
.L_17:
        /*0064*/ 	.byte	0x04, 0x36
        /*0066*/ 	.short	(.L_19 - .L_18)
.L_18:
        /*0068*/ 	.word	0x00000008
.L_19:


//--------------------- .nv.callgraph             --------------------------
	.section	.nv.callgraph,"",@"SHT_CUDA_CALLGRAPH"
	.align	4
	.sectionentsize	8
	.align		4
        /*0000*/ 	.word	0x00000000
	.align		4
        /*0004*/ 	.word	0xffffffff
	.align		4
        /*0008*/ 	.word	0x00000000
	.align		4
        /*000c*/ 	.word	0xfffffffe
	.align		4
        /*0010*/ 	.word	0x00000000
	.align		4
        /*0014*/ 	.word	0xfffffffd
	.align		4
        /*0018*/ 	.word	0x00000000
	.align		4
        /*001c*/ 	.word	0xfffffffc


//--------------------- .text._Z4pAddPiS_S_       --------------------------
	.section	.text._Z4pAddPiS_S_,"ax",@progbits
	.align	128
        .global         _Z4pAddPiS_S_
        .type           _Z4pAddPiS_S_,@function
        .size           _Z4pAddPiS_S_,(.L_x_1 - _Z4pAddPiS_S_)
        .other          _Z4pAddPiS_S_,@"STO_CUDA_ENTRY STV_DEFAULT"
_Z4pAddPiS_S_:
.text._Z4pAddPiS_S_:
[----:B------:R-:W-:Y:S01]  /*0000*/  LDC R1, c[0x0][0x37c] ;  /* 0x0000df00ff017b82 */ /* 0x000fe20000000800 */
[----:B------:R-:W0:Y:S02]  /*0010*/  S2R R9, SR_CTAID.X ;  /* 0x0000000000097919 */ /* 0x000e240000002500 */
[----:B0-----:R-:W-:-:S13]  /*0020*/  ISETP.GT.U32.AND P0, PT, R9, 0x9, PT ;  /* 0x000000090900780c */ /* 0x001fda0003f04070 */
[----:B------:R-:W-:Y:S05]  /*0030*/  @P0 EXIT ;  /* 0x000000000000094d */ /* 0x000fea0003800000 */
[----:B------:R-:W0:Y:S01]  /*0040*/  LDC.64 R2, c[0x0][0x380] ;  /* 0x0000e000ff027b82 */ /* 0x000e220000000a00 */
[----:B------:R-:W1:Y:S07]  /*0050*/  LDCU.64 UR4, c[0x0][0x358] ;  /* 0x00006b00ff0477ac */ /* 0x000e6e0008000a00 */
[----:B------:R-:W2:Y:S08]  /*0060*/  LDC.64 R4, c[0x0][0x388] ;  /* 0x0000e200ff047b82 */ /* 0x000eb00000000a00 */
[----:B------:R-:W3:Y:S01]  /*0070*/  LDC.64 R6, c[0x0][0x390] ;  /* 0x0000e400ff067b82 */ /* 0x000ee20000000a00 */
[----:B0-----:R-:W-:-:S06]  /*0080*/  IMAD.WIDE.U32 R2, R9, 0x4, R2 ;  /* 0x0000000409027825 */ /* 0x001fcc00078e0002 */
[----:B-1----:R-:W4:Y:S01]  /*0090*/  LDG.E R2, desc[UR4][R2.64] ;  /* 0x0000000402027981 */ /* 0x002f22000c1e1900 */
[----:B--2---:R-:W-:-:S06]  /*00a0*/  IMAD.WIDE.U32 R4, R9, 0x4, R4 ;  /* 0x0000000409047825 */ /* 0x004fcc00078e0004 */
[----:B------:R-:W4:Y:S01]  /*00b0*/  LDG.E R5, desc[UR4][R4.64] ;  /* 0x0000000404057981 */ /* 0x000f22000c1e1900 */
[----:B---3--:R-:W-:Y:S01]  /*00c0*/  IMAD.WIDE.U32 R6, R9, 0x4, R6 ;  /* 0x0000000409067825 */ /* 0x008fe200078e0006 */
[----:B----4-:R-:W-:-:S05]  /*00d0*/  IADD3 R9, PT, PT, R2, R5, RZ ;  /* 0x0000000502097210 */ /* 0x010fca0007ffe0ff */
[----:B------:R-:W-:Y:S01]  /*00e0*/  STG.E desc[UR4][R6.64], R9 ;  /* 0x0000000906007986 */ /* 0x000fe2000c101904 */
[----:B------:R-:W-:Y:S05]  /*00f0*/  EXIT ;  /* 0x000000000000794d */ /* 0x000fea0003800000 */
.L_x_0:
[----:B------:R-:W-:-:S00]  /*0100*/  BRA `(.L_x_0) ;  /* 0xfffffffc00fc7947 */ /* 0x000fc0000383ffff */
[----:B------:R-:W-:-:S00]  /*0110*/  NOP ;  /* 0x0000000000007918 */ /* 0x000fc00000000000 */
        /* <DEDUP_REMOVED lines=14> */
.L_x_1:


//--------------------- .nv.shared.reserved.0     --------------------------
	.section	.nv.shared.reserved.0,"aw",@nobits
	.weak		__nv_reservedSMEM_offset_0_alias
	.size		__nv_reservedSMEM_offset_0_alias, 0, 64
	.other		__nv_reservedSMEM_offset_0_alias,@"STO_CUDA_RESERVED_SHARED STV_DEFAULT"
__nv_reservedSMEM_offset_0_alias:
	.zero		0
	.zero		64


//--------------------- .nv.constant0._Z4pAddPiS_S_ --------------------------
	.section	.nv.constant0._Z4pAddPiS_S_,"a",@progbits
	.sectionflags	@""
	.align	4
.nv.constant0._Z4pAddPiS_S_:
	.zero		920


//--------------------- SYMBOLS --------------------------

	.type		.nv.reservedSmem.offset0,@object
	.size		.nv.reservedSmem.offset0,0x4
